//
// Generated by NVIDIA NVVM Compiler
//
// Compiler Build ID: CL-36424714
// Cuda compilation tools, release 13.0, V13.0.88
// Based on NVVM 20.0.0
//

.version 9.0
.target sm_100
.address_size 64

	// .globl	sobel

.visible .entry sobel(
	.param .u64 .ptr .align 1 sobel_param_0,
	.param .u64 .ptr .align 1 sobel_param_1,
	.param .u32 sobel_param_2,
	.param .u32 sobel_param_3,
	.param .f32 sobel_param_4
)
{
	.reg .pred 	%p<16>;
	.reg .b16 	%rs<15>;
	.reg .b32 	%r<47>;
	.reg .b32 	%f<4>;
	.reg .b64 	%rd<25>;

	ld.param.u64 	%rd2, [sobel_param_0];
	ld.param.u64 	%rd3, [sobel_param_1];
	ld.param.u32 	%r3, [sobel_param_2];
	ld.param.u32 	%r4, [sobel_param_3];
	ld.param.f32 	%f1, [sobel_param_4];
	cvta.to.global.u64 	%rd1, %rd3;
	mov.u32 	%r5, %ctaid.x;
	mov.u32 	%r6, %ntid.x;
	mov.u32 	%r7, %tid.x;
	mad.lo.s32 	%r1, %r5, %r6, %r7;
	mov.u32 	%r8, %ctaid.y;
	mov.u32 	%r9, %ntid.y;
	mov.u32 	%r10, %tid.y;
	mad.lo.s32 	%r2, %r8, %r9, %r10;
	setp.eq.s32 	%p1, %r1, 0;
	add.s32 	%r11, %r3, -1;
	setp.ge.u32 	%p2, %r1, %r11;
	setp.eq.s32 	%p3, %r2, 0;
	or.pred  	%p4, %p1, %p3;
	or.pred  	%p5, %p4, %p2;
	add.s32 	%r12, %r4, -1;
	setp.ge.u32 	%p6, %r2, %r12;
	or.pred  	%p7, %p6, %p5;
	@%p7 bra 	$L__BB0_2;
	cvta.to.global.u64 	%rd6, %rd2;
	add.s32 	%r14, %r2, -1;
	mad.lo.s32 	%r15, %r3, %r14, %r1;
	add.s32 	%r16, %r15, -1;
	cvt.u64.u32 	%rd7, %r16;
	add.s64 	%rd8, %rd6, %rd7;
	ld.global.nc.u8 	%rs2, [%rd8];
	cvt.u32.u8 	%r17, %rs2;
	add.s32 	%r18, %r15, %r3;
	add.s32 	%r19, %r16, %r3;
	cvt.u64.u32 	%rd9, %r19;
	add.s64 	%rd10, %rd6, %rd9;
	ld.global.nc.u8 	%rs3, [%rd10];
	cvt.u16.u8 	%rs4, %rs3;
	mul.wide.u16 	%r20, %rs4, -2;
	add.s32 	%r21, %r18, %r3;
	add.s32 	%r22, %r19, %r3;
	cvt.u64.u32 	%rd11, %r22;
	add.s64 	%rd12, %rd6, %rd11;
	ld.global.nc.u8 	%rs5, [%rd12];
	cvt.u32.u8 	%r23, %rs5;
	add.s32 	%r24, %r23, %r17;
	sub.s32 	%r25, %r20, %r24;
	add.s32 	%r26, %r15, 1;
	cvt.u64.u32 	%rd13, %r26;
	add.s64 	%rd14, %rd6, %rd13;
	ld.global.nc.u8 	%rs6, [%rd14];
	cvt.u32.u8 	%r27, %rs6;
	add.s32 	%r28, %r25, %r27;
	add.s32 	%r29, %r19, 2;
	cvt.u64.u32 	%rd15, %r29;
	add.s64 	%rd16, %rd6, %rd15;
	ld.global.nc.u8 	%rs7, [%rd16];
	cvt.u16.u8 	%rs8, %rs7;
	add.s32 	%r30, %r22, 2;
	cvt.u64.u32 	%rd17, %r30;
	add.s64 	%rd18, %rd6, %rd17;
	ld.global.nc.u8 	%rs9, [%rd18];
	cvt.u32.u8 	%r31, %rs9;
	mul.wide.u16 	%r32, %rs8, 2;
	add.s32 	%r33, %r28, %r32;
	add.s32 	%r34, %r33, %r31;
	cvt.u64.u32 	%rd19, %r15;
	add.s64 	%rd20, %rd6, %rd19;
	ld.global.nc.u8 	%rs10, [%rd20];
	cvt.u16.u8 	%rs11, %rs10;
	mul.wide.u16 	%r35, %rs11, -2;
	add.s32 	%r36, %r27, %r17;
	sub.s32 	%r37, %r35, %r36;
	add.s32 	%r38, %r37, %r23;
	cvt.u64.u32 	%rd21, %r21;
	add.s64 	%rd22, %rd6, %rd21;
	ld.global.nc.u8 	%rs12, [%rd22];
	cvt.u16.u8 	%rs13, %rs12;
	mul.wide.u16 	%r39, %rs13, 2;
	add.s32 	%r40, %r38, %r39;
	add.s32 	%r41, %r40, %r31;
	cvt.s32.s16 	%r42, %r34;
	abs.s32 	%r43, %r42;
	cvt.s32.s16 	%r44, %r41;
	abs.s32 	%r45, %r44;
	add.s32 	%r46, %r45, %r43;
	cvt.rn.f32.u32 	%f2, %r46;
	mul.f32 	%f3, %f1, 0f44FF0000;
	setp.lt.f32 	%p15, %f3, %f2;
	selp.u16 	%rs14, 1, 0, %p15;
	cvt.u64.u32 	%rd23, %r18;
	add.s64 	%rd24, %rd1, %rd23;
	st.global.u8 	[%rd24], %rs14;
	bra.uni 	$L__BB0_4;
$L__BB0_2:
	setp.ne.s32 	%p8, %r1, 0;
	setp.ne.s32 	%p9, %r2, 0;
	and.pred  	%p10, %p8, %p9;
	setp.ne.s32 	%p11, %r1, %r3;
	and.pred  	%p12, %p10, %p11;
	setp.ne.s32 	%p13, %r2, %r4;
	and.pred  	%p14, %p12, %p13;
	@%p14 bra 	$L__BB0_4;
	mad.lo.s32 	%r13, %r3, %r2, %r1;
	cvt.u64.u32 	%rd4, %r13;
	add.s64 	%rd5, %rd1, %rd4;
	mov.b16 	%rs1, 0;
	st.global.u8 	[%rd5], %rs1;
$L__BB0_4:
	ret;

}


// ===== COMPILED SASS (sm_100) =====

	.target	sm_100

	.elftype	@"ET_EXEC"


//--------------------- .note.nv.tkinfo           --------------------------
	.section	.note.nv.tkinfo,"",@"SHT_NOTE"
	.sectionflags	@"SHF_NOTE_NV_TKINFO"
	.tkinfo
        /*0018*/ 	.word	0x00000002
        /*0030*/ 	.string	""
        /*0030*/ 	.string	"ptxas"
        /*0030*/ 	.string	"Cuda compilation tools, release 13.0, V13.0.88"
        /*0030*/ 	.string	"Build cuda_13.0.r13.0/compiler.36424714_0"
        /*0030*/ 	.string	"-arch sm_100 -m 64 "



//--------------------- .note.nv.cuinfo           --------------------------
	.section	.note.nv.cuinfo,"",@"SHT_NOTE"
	.sectionflags	@"SHF_NOTE_NV_CUINFO"
        /*0018*/ 	.short	0x0002
        /*001a*/ 	.short	0x0064
        /*001c*/ 	.short	0x0082
	.zero		2


//--------------------- .nv.info                  --------------------------
	.section	.nv.info,"",@"SHT_CUDA_INFO"
	.align	4


	//----- nvinfo : EIATTR_REGCOUNT
	.align		4
        /*0000*/ 	.byte	0x04, 0x2f
        /*0002*/ 	.short	(.L_1 - .L_0)
	.align		4
.L_0:
        /*0004*/ 	.word	index@(sobel)
        /*0008*/ 	.word	0x00000013


	//----- nvinfo : EIATTR_FRAME_SIZE
	.align		4
.L_1:
        /*000c*/ 	.byte	0x04, 0x11
        /*000e*/ 	.short	(.L_3 - .L_2)
	.align		4
.L_2:
        /*0010*/ 	.word	index@(sobel)
        /*0014*/ 	.word	0x00000000


	//----- nvinfo : EIATTR_MIN_STACK_SIZE
	.align		4
.L_3:
        /*0018*/ 	.byte	0x04, 0x12
        /*001a*/ 	.short	(.L_5 - .L_4)
	.align		4
.L_4:
        /*001c*/ 	.word	index@(sobel)
        /*0020*/ 	.word	0x00000000
.L_5:


//--------------------- .nv.compat                --------------------------
	.section	.nv.compat,"",@"SHT_CUDA_COMPAT_INFO"
	.align	4
        /*0000*/ 	.byte	0x02, 0x09, 0x00, 0x00, 0x02, 0x02, 0x01, 0x00, 0x02, 0x05, 0x05, 0x00, 0x03, 0x07, 0x01, 0x01
        /*0010*/ 	.byte	0x02, 0x03, 0x00, 0x00, 0x02, 0x06, 0x01, 0x00, 0x04, 0x0b, 0x08, 0x00, 0x09, 0x00, 0x00, 0x00
        /*0020*/ 	.byte	0x00, 0x00, 0x00, 0x00


//--------------------- .nv.info.sobel            --------------------------
	.section	.nv.info.sobel,"",@"SHT_CUDA_INFO"
	.sectionflags	@""
	.align	4


	//----- nvinfo : EIATTR_CUDA_API_VERSION
	.align		4
        /*0000*/ 	.byte	0x04, 0x37
        /*0002*/ 	.short	(.L_7 - .L_6)
.L_6:
        /*0004*/ 	.word	0x00000082


	//----- nvinfo : EIATTR_KPARAM_INFO
	.align		4
.L_7:
        /*0008*/ 	.byte	0x04, 0x17
        /*000a*/ 	.short	(.L_9 - .L_8)
.L_8:
        /*000c*/ 	.word	0x00000000
        /*0010*/ 	.short	0x0004
        /*0012*/ 	.short	0x0018
        /*0014*/ 	.byte	0x00, 0xf0, 0x11, 0x00


	//----- nvinfo : EIATTR_KPARAM_INFO
	.align		4
.L_9:
        /*0018*/ 	.byte	0x04, 0x17
        /*001a*/ 	.short	(.L_11 - .L_10)
.L_10:
        /*001c*/ 	.word	0x00000000
        /*0020*/ 	.short	0x0003
        /*0022*/ 	.short	0x0014
        /*0024*/ 	.byte	0x00, 0xf0, 0x11, 0x00


	//----- nvinfo : EIATTR_KPARAM_INFO
	.align		4
.L_11:
        /*0028*/ 	.byte	0x04, 0x17
        /*002a*/ 	.short	(.L_13 - .L_12)
.L_12:
        /*002c*/ 	.word	0x00000000
        /*0030*/ 	.short	0x0002
        /*0032*/ 	.short	0x0010
        /*0034*/ 	.byte	0x00, 0xf0, 0x11, 0x00


	//----- nvinfo : EIATTR_KPARAM_INFO
	.align		4
.L_13:
        /*0038*/ 	.byte	0x04, 0x17
        /*003a*/ 	.short	(.L_15 - .L_14)
.L_14:
        /*003c*/ 	.word	0x00000000
        /*0040*/ 	.short	0x0001
        /*0042*/ 	.short	0x0008
        /*0044*/ 	.byte	0x00, 0xf5, 0x21, 0x00


	//----- nvinfo : EIATTR_KPARAM_INFO
	.align		4
.L_15:
        /*0048*/ 	.byte	0x04, 0x17
        /*004a*/ 	.short	(.L_17 - .L_16)
.L_16:
        /*004c*/ 	.word	0x00000000
        /*0050*/ 	.short	0x0000
        /*0052*/ 	.short	0x0000
        /*0054*/ 	.byte	0x00, 0xf5, 0x21, 0x00


	//----- nvinfo : EIATTR_SPARSE_MMA_MASK
	.align		4
.L_17:
        /*0058*/ 	.byte	0x03, 0x50
        /*005a*/ 	.short	0x0000


	//----- nvinfo : EIATTR_MAXREG_COUNT
	.align		4
        /*005c*/ 	.byte	0x03, 0x1b
        /*005e*/ 	.short	0x00ff


	//----- nvinfo : EIATTR_MERCURY_ISA_VERSION
	.align		4
        /*0060*/ 	.byte	0x03, 0x5f
        /*0062*/ 	.short	0x0101


	//----- nvinfo : EIATTR_VRC_CTA_INIT_COUNT
	.align		4
        /*0064*/ 	.byte	0x02, 0x4a
	.zero		1
	.zero		1


	//----- nvinfo : EIATTR_EXIT_INSTR_OFFSETS
	.align		4
        /*0068*/ 	.byte	0x04, 0x1c
        /*006a*/ 	.short	(.L_19 - .L_18)


	//   ....[0]....
.L_18:
        /*006c*/ 	.word	0x000004f0


	//   ....[1]....
        /*0070*/ 	.word	0x00000540


	//   ....[2]....
        /*0074*/ 	.word	0x000005a0


	//----- nvinfo : EIATTR_CRS_STACK_SIZE
	.align		4
.L_19:
        /*0078*/ 	.byte	0x04, 0x1e
        /*007a*/ 	.short	(.L_21 - .L_20)
.L_20:
        /*007c*/ 	.word	0x00000000


	//----- nvinfo : EIATTR_CBANK_PARAM_SIZE
	.align		4
.L_21:
        /*0080*/ 	.byte	0x03, 0x19
        /*0082*/ 	.short	0x001c


	//----- nvinfo : EIATTR_PARAM_CBANK
	.align		4
        /*0084*/ 	.byte	0x04, 0x0a
        /*0086*/ 	.short	(.L_23 - .L_22)
	.align		4
.L_22:
        /*0088*/ 	.word	index@(.nv.constant0.sobel)
        /*008c*/ 	.short	0x0380
        /*008e*/ 	.short	0x001c


	//----- nvinfo : EIATTR_SW_WAR
	.align		4
.L_23:
        /*0090*/ 	.byte	0x04, 0x36
        /*0092*/ 	.short	(.L_25 - .L_24)
.L_24:
        /*0094*/ 	.word	0x00000008
.L_25:


//--------------------- .nv.callgraph             --------------------------
	.section	.nv.callgraph,"",@"SHT_CUDA_CALLGRAPH"
	.align	4
	.sectionentsize	8
	.align		4
        /*0000*/ 	.word	0x00000000
	.align		4
        /*0004*/ 	.word	0xffffffff
	.align		4
        /*0008*/ 	.word	0x00000000
	.align		4
        /*000c*/ 	.word	0xfffffffe
	.align		4
        /*0010*/ 	.word	0x00000000
	.align		4
        /*0014*/ 	.word	0xfffffffd
	.align		4
        /*0018*/ 	.word	0x00000000
	.align		4
        /*001c*/ 	.word	0xfffffffc


//--------------------- .text.sobel               --------------------------
	.section	.text.sobel,"ax",@progbits
	.align	128
        .global         sobel
        .type           sobel,@function
        .size           sobel,(.L_x_2 - sobel)
        .other          sobel,@"STO_CUDA_ENTRY STV_DEFAULT"
sobel:
.text.sobel:
[----:B------:R-:W-:Y:S01]  /*0000*/  LDC R1, c[0x0][0x37c] ;  /* 0x0000df00ff017b82 */ /* 0x000fe20000000800 */
[----:B------:R-:W0:Y:S07]  /*0010*/  S2R R2, SR_TID.Y ;  /* 0x0000000000027919 */ /* 0x000e2e0000002200 */
[----:B------:R-:W1:Y:S01]  /*0020*/  LDC R0, c[0x0][0x360] ;  /* 0x0000d800ff007b82 */ /* 0x000e620000000800 */
[----:B------:R-:W2:Y:S01]  /*0030*/  LDCU.64 UR6, c[0x0][0x390] ;  /* 0x00007200ff0677ac */ /* 0x000ea20008000a00 */
[----:B------:R-:W1:Y:S06]  /*0040*/  S2R R5, SR_TID.X ;  /* 0x0000000000057919 */ /* 0x000e6c0000002100 */
[----:B------:R-:W0:Y:S08]  /*0050*/  S2UR UR5, SR_CTAID.Y ;  /* 0x00000000000579c3 */ /* 0x000e300000002600 */
[----:B------:R-:W0:Y:S08]  /*0060*/  LDC R3, c[0x0][0x364] ;  /* 0x0000d900ff037b82 */ /* 0x000e300000000800 */
[----:B------:R-:W1:Y:S01]  /*0070*/  S2UR UR4, SR_CTAID.X ;  /* 0x00000000000479c3 */ /* 0x000e620000002500 */
[----:B0-----:R-:W-:Y:S01]  /*0080*/  IMAD R3, R3, UR5, R2 ;  /* 0x0000000503037c24 */ /* 0x001fe2000f8e0202 */
[----:B--2---:R-:W-:-:S04]  /*0090*/  UIADD3 UR5, UPT, UPT, UR7, -0x1, URZ ;  /* 0xffffffff07057890 */ /* 0x004fc8000fffe0ff */
[----:B------:R-:W-:Y:S01]  /*00a0*/  ISETP.NE.AND P0, PT, R3, RZ, PT ;  /* 0x000000ff0300720c */ /* 0x000fe20003f05270 */
[----:B-1----:R-:W-:Y:S01]  /*00b0*/  IMAD R0, R0, UR4, R5 ;  /* 0x0000000400007c24 */ /* 0x002fe2000f8e0205 */
[----:B------:R-:W-:-:S04]  /*00c0*/  UIADD3 UR4, UPT, UPT, UR6, -0x1, URZ ;  /* 0xffffffff06047890 */ /* 0x000fc8000fffe0ff */
[----:B------:R-:W-:-:S04]  /*00d0*/  ISETP.EQ.OR P0, PT, R0, RZ, !P0 ;  /* 0x000000ff0000720c */ /* 0x000fc80004702670 */
[----:B------:R-:W-:-:S04]  /*00e0*/  ISETP.GE.U32.OR P0, PT, R0, UR4, P0 ;  /* 0x0000000400007c0c */ /* 0x000fc80008706470 */
[----:B------:R-:W-:Y:S01]  /*00f0*/  ISETP.GE.U32.OR P0, PT, R3, UR5, P0 ;  /* 0x0000000503007c0c */ /* 0x000fe20008706470 */
[----:B------:R-:W0:-:S12]  /*0100*/  LDCU.64 UR4, c[0x0][0x358] ;  /* 0x00006b00ff0477ac */ /* 0x000e180008000a00 */
[----:B------:R-:W-:Y:S05]  /*0110*/  @P0 BRA `(.L_x_0) ;  /* 0x0000000000f80947 */ /* 0x000fea0003800000 */
[----:B------:R-:W1:Y:S01]  /*0120*/  LDCU.128 UR8, c[0x0][0x380] ;  /* 0x00007000ff0877ac */ /* 0x000e620008000c00 */
[----:B------:R-:W-:-:S04]  /*0130*/  VIADD R3, R3, 0xffffffff ;  /* 0xffffffff03037836 */ /* 0x000fc80000000000 */
[----:B------:R-:W-:-:S04]  /*0140*/  IMAD R0, R3, UR6, R0 ;  /* 0x0000000603007c24 */ /* 0x000fc8000f8e0200 */
[C---:B------:R-:W-:Y:S02]  /*0150*/  VIADD R5, R0.reuse, 0xffffffff ;  /* 0xffffffff00057836 */ /* 0x040fe40000000000 */
[----:B------:R-:W-:Y:S02]  /*0160*/  VIADD R10, R0, 0x1 ;  /* 0x00000001000a7836 */ /* 0x000fe40000000000 */
[----:B------:R-:W-:-:S04]  /*0170*/  VIADD R6, R5, UR6 ;  /* 0x0000000605067c36 */ /* 0x000fc80008000000 */
[----:B------:R-:W-:Y:S01]  /*0180*/  VIADD R8, R6, UR6 ;  /* 0x0000000606087c36 */ /* 0x000fe20008000000 */
[----:B-1----:R-:W-:Y:S02]  /*0190*/  IADD3 R2, P1, PT, R0, UR8, RZ ;  /* 0x0000000800027c10 */ /* 0x002fe4000ff3e0ff */
[----:B------:R-:W-:Y:S02]  /*01a0*/  IADD3 R4, P0, PT, R5, UR8, RZ ;  /* 0x0000000805047c10 */ /* 0x000fe4000ff1e0ff */
[----:B------:R-:W-:Y:S02]  /*01b0*/  IADD3.X R3, PT, PT, RZ, UR9, RZ, P1, !PT ;  /* 0x00000009ff037c10 */ /* 0x000fe40008ffe4ff */
[----:B------:R-:W-:Y:S01]  /*01c0*/  IADD3 R10, P1, PT, R10, UR8, RZ ;  /* 0x000000080a0a7c10 */ /* 0x000fe2000ff3e0ff */
[----:B------:R-:W-:Y:S02]  /*01d0*/  VIADD R0, R0, UR6 ;  /* 0x0000000600007c36 */ /* 0x000fe40008000000 */
[----:B------:R-:W-:Y:S01]  /*01e0*/  IMAD.X R5, RZ, RZ, UR9, P0 ;  /* 0x00000009ff057e24 */ /* 0x000fe200080e06ff */
[----:B------:R-:W-:Y:S01]  /*01f0*/  IADD3.X R11, PT, PT, RZ, UR9, RZ, P1, !PT ;  /* 0x00000009ff0b7c10 */ /* 0x000fe20008ffe4ff */
[----:B0-----:R0:W2:Y:S01]  /*0200*/  LDG.E.U8.CONSTANT R2, desc[UR4][R2.64] ;  /* 0x0000000402027981 */ /* 0x0010a2000c1e9100 */
[----:B------:R-:W-:Y:S01]  /*0210*/  IADD3 R8, P1, PT, R8, UR8, RZ ;  /* 0x0000000808087c10 */ /* 0x000fe2000ff3e0ff */
[----:B------:R-:W-:Y:S01]  /*0220*/  VIADD R14, R0, UR6 ;  /* 0x00000006000e7c36 */ /* 0x000fe20008000000 */
[----:B------:R-:W-:Y:S01]  /*0230*/  IADD3 R6, P0, PT, R6, UR8, RZ ;  /* 0x0000000806067c10 */ /* 0x000fe2000ff1e0ff */
[----:B------:R1:W3:Y:S02]  /*0240*/  LDG.E.U8.CONSTANT R16, desc[UR4][R4.64] ;  /* 0x0000000404107981 */ /* 0x0002e4000c1e9100 */
[----:B------:R-:W-:-:S02]  /*0250*/  IMAD.X R9, RZ, RZ, UR9, P1 ;  /* 0x00000009ff097e24 */ /* 0x000fc400088e06ff */
[----:B------:R-:W3:Y:S01]  /*0260*/  LDG.E.U8.CONSTANT R10, desc[UR4][R10.64] ;  /* 0x000000040a0a7981 */ /* 0x000ee2000c1e9100 */
[C---:B------:R-:W-:Y:S01]  /*0270*/  VIADD R12, R14.reuse, 0x1 ;  /* 0x000000010e0c7836 */ /* 0x040fe20000000000 */
[----:B------:R-:W-:Y:S01]  /*0280*/  IADD3 R14, P2, PT, R14, UR8, RZ ;  /* 0x000000080e0e7c10 */ /* 0x000fe2000ff5e0ff */
[----:B0-----:R-:W-:Y:S01]  /*0290*/  VIADD R3, R0, 0x1 ;  /* 0x0000000100037836 */ /* 0x001fe20000000000 */
[----:B------:R-:W-:Y:S01]  /*02a0*/  IADD3.X R7, PT, PT, RZ, UR9, RZ, P0, !PT ;  /* 0x00000009ff077c10 */ /* 0x000fe200087fe4ff */
[----:B------:R-:W4:Y:S01]  /*02b0*/  LDG.E.U8.CONSTANT R9, desc[UR4][R8.64] ;  /* 0x0000000408097981 */ /* 0x000f22000c1e9100 */
[----:B------:R-:W-:Y:S01]  /*02c0*/  IADD3 R12, P1, PT, R12, UR8, RZ ;  /* 0x000000080c0c7c10 */ /* 0x000fe2000ff3e0ff */
[----:B------:R-:W-:Y:S01]  /*02d0*/  IMAD.X R15, RZ, RZ, UR9, P2 ;  /* 0x00000009ff0f7e24 */ /* 0x000fe200090e06ff */
[----:B-1----:R-:W-:Y:S01]  /*02e0*/  IADD3 R4, P0, PT, R3, UR8, RZ ;  /* 0x0000000803047c10 */ /* 0x002fe2000ff1e0ff */
[----:B------:R-:W5:Y:S02]  /*02f0*/  LDG.E.U8.CONSTANT R6, desc[UR4][R6.64] ;  /* 0x0000000406067981 */ /* 0x000f64000c1e9100 */
[----:B------:R-:W-:Y:S01]  /*0300*/  IMAD.X R13, RZ, RZ, UR9, P1 ;  /* 0x00000009ff0d7e24 */ /* 0x000fe200088e06ff */
[----:B------:R-:W-:Y:S01]  /*0310*/  IADD3.X R5, PT, PT, RZ, UR9, RZ, P0, !PT ;  /* 0x00000009ff057c10 */ /* 0x000fe200087fe4ff */
[----:B------:R-:W5:Y:S04]  /*0320*/  LDG.E.U8.CONSTANT R15, desc[UR4][R14.64] ;  /* 0x000000040e0f7981 */ /* 0x000f68000c1e9100 */
[----:B------:R-:W5:Y:S04]  /*0330*/  LDG.E.U8.CONSTANT R4, desc[UR4][R4.64] ;  /* 0x0000000404047981 */ /* 0x000f68000c1e9100 */
[----:B------:R-:W5:Y:S01]  /*0340*/  LDG.E.U8.CONSTANT R12, desc[UR4][R12.64] ;  /* 0x000000040c0c7981 */ /* 0x000f62000c1e9100 */
[----:B---3--:R-:W-:-:S04]  /*0350*/  IMAD.IADD R11, R16, 0x1, R10 ;  /* 0x00000001100b7824 */ /* 0x008fc800078e020a */
[----:B--2---:R-:W-:Y:S02]  /*0360*/  IMAD R2, R2, 0xfffe, -R11 ;  /* 0x0000fffe02027824 */ /* 0x004fe400078e0a0b */
[----:B----4-:R-:W-:-:S03]  /*0370*/  IMAD.IADD R3, R16, 0x1, R9 ;  /* 0x0000000110037824 */ /* 0x010fc600078e0209 */
[----:B------:R-:W-:Y:S01]  /*0380*/  IADD3 R2, PT, PT, R9, R2, RZ ;  /* 0x0000000209027210 */ /* 0x000fe20007ffe0ff */
[----:B-----5:R-:W-:Y:S02]  /*0390*/  IMAD R3, R6, 0xfffe, -R3 ;  /* 0x0000fffe06037824 */ /* 0x020fe400078e0a03 */
[----:B------:R-:W0:Y:S02]  /*03a0*/  LDC R6, c[0x0][0x398] ;  /* 0x0000e600ff067b82 */ /* 0x000e240000000800 */
[----:B------:R-:W-:Y:S02]  /*03b0*/  IMAD.IADD R3, R3, 0x1, R10 ;  /* 0x0000000103037824 */ /* 0x000fe400078e020a */
[----:B------:R-:W-:Y:S02]  /*03c0*/  IMAD R7, R15, 0x2, R2 ;  /* 0x000000020f077824 */ /* 0x000fe400078e0202 */
[----:B------:R-:W-:-:S03]  /*03d0*/  IMAD R3, R4, 0x2, R3 ;  /* 0x0000000204037824 */ /* 0x000fc600078e0203 */
[C---:B------:R-:W-:Y:S01]  /*03e0*/  IADD3 R7, PT, PT, R12.reuse, R7, RZ ;  /* 0x000000070c077210 */ /* 0x040fe20007ffe0ff */
[----:B------:R-:W-:-:S03]  /*03f0*/  IMAD.IADD R3, R12, 0x1, R3 ;  /* 0x000000010c037824 */ /* 0x000fc600078e0203 */
[----:B------:R-:W-:Y:S02]  /*0400*/  PRMT R7, R7, 0x9910, RZ ;  /* 0x0000991007077816 */ /* 0x000fe400000000ff */
[----:B------:R-:W-:-:S03]  /*0410*/  PRMT R2, R3, 0x9910, RZ ;  /* 0x0000991003027816 */ /* 0x000fc600000000ff */
[----:B------:R-:W-:Y:S01]  /*0420*/  IMAD.MOV.U32 R3, RZ, RZ, R7 ;  /* 0x000000ffff037224 */ /* 0x000fe200078e0007 */
[----:B------:R-:W-:-:S04]  /*0430*/  IABS R4, R2 ;  /* 0x0000000200047213 */ /* 0x000fc80000000000 */
[----:B------:R-:W-:-:S04]  /*0440*/  IABS R3, R3 ;  /* 0x0000000300037213 */ /* 0x000fc80000000000 */
[----:B------:R-:W-:Y:S01]  /*0450*/  MOV R2, R3 ;  /* 0x0000000300027202 */ /* 0x000fe20000000f00 */
[----:B------:R-:W-:Y:S02]  /*0460*/  IMAD.MOV.U32 R3, RZ, RZ, R4 ;  /* 0x000000ffff037224 */ /* 0x000fe400078e0004 */
[----:B0-----:R-:W-:Y:S02]  /*0470*/  FMUL R4, R6, 2040 ;  /* 0x44ff000006047820 */ /* 0x001fe40000400000 */
[----:B------:R-:W-:-:S05]  /*0480*/  IMAD.IADD R2, R2, 0x1, R3 ;  /* 0x0000000102027824 */ /* 0x000fca00078e0203 */
[----:B------:R-:W-:Y:S02]  /*0490*/  I2FP.F32.U32 R3, R2 ;  /* 0x0000000200037245 */ /* 0x000fe40000201000 */
[----:B------:R-:W-:Y:S02]  /*04a0*/  IADD3 R2, P1, PT, R0, UR10, RZ ;  /* 0x0000000a00027c10 */ /* 0x000fe4000ff3e0ff */
[----:B------:R-:W-:Y:S02]  /*04b0*/  FSETP.GEU.AND P0, PT, R4, R3, PT ;  /* 0x000000030400720b */ /* 0x000fe40003f0e000 */
[----:B------:R-:W-:Y:S02]  /*04c0*/  IADD3.X R3, PT, PT, RZ, UR11, RZ, P1, !PT ;  /* 0x0000000bff037c10 */ /* 0x000fe40008ffe4ff */
[----:B------:R-:W-:-:S05]  /*04d0*/  SEL R5, RZ, 0x1, P0 ;  /* 0x00000001ff057807 */ /* 0x000fca0000000000 */
[----:B------:R-:W-:Y:S01]  /*04e0*/  STG.E.U8 desc[UR4][R2.64], R5 ;  /* 0x0000000502007986 */ /* 0x000fe2000c101104 */
[----:B------:R-:W-:Y:S05]  /*04f0*/  EXIT ;  /* 0x000000000000794d */ /* 0x000fea0003800000 */
.L_x_0:
[C---:B------:R-:W-:Y:S02]  /*0500*/  ISETP.NE.AND P0, PT, R3.reuse, RZ, PT ;  /* 0x000000ff0300720c */ /* 0x040fe40003f05270 */
[----:B------:R-:W-:Y:S02]  /*0510*/  ISETP.NE.AND P1, PT, R3, UR7, PT ;  /* 0x0000000703007c0c */ /* 0x000fe4000bf25270 */
[----:B------:R-:W-:-:S04]  /*0520*/  ISETP.NE.AND P0, PT, R0, RZ, P0 ;  /* 0x000000ff0000720c */ /* 0x000fc80000705270 */
[----:B------:R-:W-:-:S13]  /*0530*/  ISETP.NE.AND P0, PT, R0, UR6, P0 ;  /* 0x0000000600007c0c */ /* 0x000fda0008705270 */
[----:B0-----:R-:W-:Y:S05]  /*0540*/  @P0 EXIT P1 ;  /* 0x000000000000094d */ /* 0x001fea0000800000 */
[----:B------:R-:W0:Y:S01]  /*0550*/  LDCU.64 UR8, c[0x0][0x388] ;  /* 0x00007100ff0877ac */ /* 0x000e220008000a00 */
[----:B------:R-:W-:-:S05]  /*0560*/  IMAD R3, R3, UR6, R0 ;  /* 0x0000000603037c24 */ /* 0x000fca000f8e0200 */
[----:B0-----:R-:W-:-:S05]  /*0570*/  IADD3 R2, P0, PT, R3, UR8, RZ ;  /* 0x0000000803027c10 */ /* 0x001fca000ff1e0ff */
[----:B------:R-:W-:-:S05]  /*0580*/  IMAD.X R3, RZ, RZ, UR9, P0 ;  /* 0x00000009ff037e24 */ /* 0x000fca00080e06ff */
[----:B------:R-:W-:Y:S01]  /*0590*/  STG.E.U8 desc[UR4][R2.64], RZ ;  /* 0x000000ff02007986 */ /* 0x000fe2000c101104 */
[----:B------:R-:W-:Y:S05]  /*05a0*/  EXIT ;  /* 0x000000000000794d */ /* 0x000fea0003800000 */
.L_x_1:
[----:B------:R-:W-:-:S00]  /*05b0*/  BRA `(.L_x_1) ;  /* 0xfffffffc00fc7947 */ /* 0x000fc0000383ffff */
[----:B------:R-:W-:-:S00]  /*05c0*/  NOP ;  /* 0x0000000000007918 */ /* 0x000fc00000000000 */
        /* <DEDUP_REMOVED lines=11> */
.L_x_2:


//--------------------- .nv.shared.reserved.0     --------------------------
	.section	.nv.shared.reserved.0,"aw",@nobits
	.weak		__nv_reservedSMEM_offset_0_alias
	.size		__nv_reservedSMEM_offset_0_alias, 0, 64
	.other		__nv_reservedSMEM_offset_0_alias,@"STO_CUDA_RESERVED_SHARED STV_DEFAULT"
__nv_reservedSMEM_offset_0_alias:
	.zero		0
	.zero		64


//--------------------- .nv.constant0.sobel       --------------------------
	.section	.nv.constant0.sobel,"a",@progbits
	.sectionflags	@""
	.align	4
.nv.constant0.sobel:
	.zero		924


//--------------------- SYMBOLS --------------------------

	.type		.nv.reservedSmem.offset0,@object
	.size		.nv.reservedSmem.offset0,0x4
